//
// Generated by NVIDIA NVVM Compiler
//
// Compiler Build ID: CL-36424714
// Cuda compilation tools, release 13.0, V13.0.88
// Based on NVVM 20.0.0
//

.version 9.0
.target sm_100
.address_size 64

	// .globl	_Z6VecAddPfS_S_
.extern .func  (.param .b32 func_retval0) vprintf
(
	.param .b64 vprintf_param_0,
	.param .b64 vprintf_param_1
)
;
.global .align 1 .b8 $str[31] = {84, 104, 114, 101, 97, 100, 32, 105, 100, 120, 32, 118, 101, 99, 116, 111, 114, 58, 32, 37, 100, 44, 32, 37, 100, 44, 32, 37, 100, 10};

.visible .entry _Z6VecAddPfS_S_(
	.param .u64 .ptr .align 1 _Z6VecAddPfS_S__param_0,
	.param .u64 .ptr .align 1 _Z6VecAddPfS_S__param_1,
	.param .u64 .ptr .align 1 _Z6VecAddPfS_S__param_2
)
{
	.reg .b32 	%r<5>;
	.reg .b32 	%f<4>;
	.reg .b64 	%rd<11>;

	ld.param.u64 	%rd1, [_Z6VecAddPfS_S__param_0];
	ld.param.u64 	%rd2, [_Z6VecAddPfS_S__param_1];
	ld.param.u64 	%rd3, [_Z6VecAddPfS_S__param_2];
	cvta.to.global.u64 	%rd4, %rd3;
	cvta.to.global.u64 	%rd5, %rd2;
	cvta.to.global.u64 	%rd6, %rd1;
	mov.u32 	%r1, %tid.x;
	mov.u32 	%r2, %ctaid.x;
	mov.u32 	%r3, %ntid.x;
	mad.lo.s32 	%r4, %r2, %r3, %r1;
	mul.wide.s32 	%rd7, %r4, 4;
	add.s64 	%rd8, %rd6, %rd7;
	ld.global.f32 	%f1, [%rd8];
	add.s64 	%rd9, %rd5, %rd7;
	ld.global.f32 	%f2, [%rd9];
	add.f32 	%f3, %f1, %f2;
	add.s64 	%rd10, %rd4, %rd7;
	st.global.f32 	[%rd10], %f3;
	ret;

}
	// .globl	_Z14PrintThreadIdxv
.visible .entry _Z14PrintThreadIdxv()
{
	.local .align 8 .b8 	__local_depot1[16];
	.reg .b64 	%SP;
	.reg .b64 	%SPL;
	.reg .b32 	%r<6>;
	.reg .b64 	%rd<5>;

	mov.u64 	%SPL, __local_depot1;
	cvta.local.u64 	%SP, %SPL;
	add.u64 	%rd1, %SP, 0;
	add.u64 	%rd2, %SPL, 0;
	mov.u32 	%r1, %tid.x;
	mov.u32 	%r2, %tid.y;
	mov.u32 	%r3, %tid.z;
	st.local.v2.u32 	[%rd2], {%r1, %r2};
	st.local.u32 	[%rd2+8], %r3;
	mov.u64 	%rd3, $str;
	cvta.global.u64 	%rd4, %rd3;
	{ // callseq 0, 0
	.param .b64 param0;
	st.param.b64 	[param0], %rd4;
	.param .b64 param1;
	st.param.b64 	[param1], %rd1;
	.param .b32 retval0;
	call.uni (retval0), 
	vprintf, 
	(
	param0, 
	param1
	);
	ld.param.b32 	%r4, [retval0];
	} // callseq 0
	ret;

}


// ===== COMPILED SASS (sm_100) =====

	.target	sm_100

	.elftype	@"ET_EXEC"


//--------------------- .note.nv.tkinfo           --------------------------
	.section	.note.nv.tkinfo,"",@"SHT_NOTE"
	.sectionflags	@"SHF_NOTE_NV_TKINFO"
	.tkinfo
        /*0018*/ 	.word	0x00000002
        /*0030*/ 	.string	""
        /*0030*/ 	.string	"ptxas"
        /*0030*/ 	.string	"Cuda compilation tools, release 13.0, V13.0.88"
        /*0030*/ 	.string	"Build cuda_13.0.r13.0/compiler.36424714_0"
        /*0030*/ 	.string	"-arch sm_100 -m 64 "



//--------------------- .note.nv.cuinfo           --------------------------
	.section	.note.nv.cuinfo,"",@"SHT_NOTE"
	.sectionflags	@"SHF_NOTE_NV_CUINFO"
        /*0018*/ 	.short	0x0002
        /*001a*/ 	.short	0x0064
        /*001c*/ 	.short	0x0082
	.zero		2


//--------------------- .nv.info                  --------------------------
	.section	.nv.info,"",@"SHT_CUDA_INFO"
	.align	4


	//----- nvinfo : EIATTR_REGCOUNT
	.align		4
        /*0000*/ 	.byte	0x04, 0x2f
        /*0002*/ 	.short	(.L_2 - .L_1)
	.align		4
.L_1:
        /*0004*/ 	.word	index@(_Z6VecAddPfS_S_)
        /*0008*/ 	.word	0x0000000c


	//----- nvinfo : EIATTR_FRAME_SIZE
	.align		4
.L_2:
        /*000c*/ 	.byte	0x04, 0x11
        /*000e*/ 	.short	(.L_4 - .L_3)
	.align		4
.L_3:
        /*0010*/ 	.word	index@(_Z6VecAddPfS_S_)
        /*0014*/ 	.word	0x00000000


	//----- nvinfo : EIATTR_REGCOUNT
	.align		4
.L_4:
        /*0018*/ 	.byte	0x04, 0x2f
        /*001a*/ 	.short	(.L_6 - .L_5)
	.align		4
.L_5:
        /*001c*/ 	.word	index@(_Z14PrintThreadIdxv)
        /*0020*/ 	.word	0x00000018


	//----- nvinfo : EIATTR_FRAME_SIZE
	.align		4
.L_6:
        /*0024*/ 	.byte	0x04, 0x11
        /*0026*/ 	.short	(.L_8 - .L_7)
	.align		4
.L_7:
        /*0028*/ 	.word	index@(_Z14PrintThreadIdxv)
        /*002c*/ 	.word	0x00000010


	//----- nvinfo : EIATTR_MIN_STACK_SIZE
	.align		4
.L_8:
        /*0030*/ 	.byte	0x04, 0x12
        /*0032*/ 	.short	(.L_10 - .L_9)
	.align		4
.L_9:
        /*0034*/ 	.word	index@(_Z14PrintThreadIdxv)
        /*0038*/ 	.word	0x00000010


	//----- nvinfo : EIATTR_MIN_STACK_SIZE
	.align		4
.L_10:
        /*003c*/ 	.byte	0x04, 0x12
        /*003e*/ 	.short	(.L_12 - .L_11)
	.align		4
.L_11:
        /*0040*/ 	.word	index@(_Z6VecAddPfS_S_)
        /*0044*/ 	.word	0x00000000
.L_12:


//--------------------- .nv.compat                --------------------------
	.section	.nv.compat,"",@"SHT_CUDA_COMPAT_INFO"
	.align	4
        /*0000*/ 	.byte	0x02, 0x09, 0x00, 0x00, 0x02, 0x02, 0x01, 0x00, 0x02, 0x05, 0x05, 0x00, 0x03, 0x07, 0x01, 0x01
        /*0010*/ 	.byte	0x02, 0x03, 0x00, 0x00, 0x02, 0x06, 0x01, 0x00, 0x04, 0x0b, 0x08, 0x00, 0x09, 0x00, 0x00, 0x00
        /*0020*/ 	.byte	0x00, 0x00, 0x00, 0x00


//--------------------- .nv.info._Z14PrintThreadIdxv --------------------------
	.section	.nv.info._Z14PrintThreadIdxv,"",@"SHT_CUDA_INFO"
	.sectionflags	@""
	.align	4


	//----- nvinfo : EIATTR_CUDA_API_VERSION
	.align		4
        /*0000*/ 	.byte	0x04, 0x37
        /*0002*/ 	.short	(.L_14 - .L_13)
.L_13:
        /*0004*/ 	.word	0x00000082


	//----- nvinfo : EIATTR_SPARSE_MMA_MASK
	.align		4
.L_14:
        /*0008*/ 	.byte	0x03, 0x50
        /*000a*/ 	.short	0x0000


	//----- nvinfo : EIATTR_MAXREG_COUNT
	.align		4
        /*000c*/ 	.byte	0x03, 0x1b
        /*000e*/ 	.short	0x00ff


	//----- nvinfo : EIATTR_EXTERNS
	.align		4
        /*0010*/ 	.byte	0x04, 0x0f
        /*0012*/ 	.short	(.L_16 - .L_15)


	//   ....[0]....
	.align		4
.L_15:
        /*0014*/ 	.word	index@(vprintf)


	//----- nvinfo : EIATTR_MERCURY_ISA_VERSION
	.align		4
.L_16:
        /*0018*/ 	.byte	0x03, 0x5f
        /*001a*/ 	.short	0x0101


	//----- nvinfo : EIATTR_VRC_CTA_INIT_COUNT
	.align		4
        /*001c*/ 	.byte	0x02, 0x4a
	.zero		1
	.zero		1


	//----- nvinfo : EIATTR_SYSCALL_OFFSETS
	.align		4
        /*0020*/ 	.byte	0x04, 0x46
        /*0022*/ 	.short	(.L_18 - .L_17)


	//   ....[0]....
.L_17:
        /*0024*/ 	.word	0x00000110


	//----- nvinfo : EIATTR_EXIT_INSTR_OFFSETS
	.align		4
.L_18:
        /*0028*/ 	.byte	0x04, 0x1c
        /*002a*/ 	.short	(.L_20 - .L_19)


	//   ....[0]....
.L_19:
        /*002c*/ 	.word	0x00000120


	//----- nvinfo : EIATTR_SW_WAR
	.align		4
.L_20:
        /*0030*/ 	.byte	0x04, 0x36
        /*0032*/ 	.short	(.L_22 - .L_21)
.L_21:
        /*0034*/ 	.word	0x00000008
.L_22:


//--------------------- .nv.info._Z6VecAddPfS_S_  --------------------------
	.section	.nv.info._Z6VecAddPfS_S_,"",@"SHT_CUDA_INFO"
	.sectionflags	@""
	.align	4


	//----- nvinfo : EIATTR_CUDA_API_VERSION
	.align		4
        /*0000*/ 	.byte	0x04, 0x37
        /*0002*/ 	.short	(.L_24 - .L_23)
.L_23:
        /*0004*/ 	.word	0x00000082


	//----- nvinfo : EIATTR_KPARAM_INFO
	.align		4
.L_24:
        /*0008*/ 	.byte	0x04, 0x17
        /*000a*/ 	.short	(.L_26 - .L_25)
.L_25:
        /*000c*/ 	.word	0x00000000
        /*0010*/ 	.short	0x0002
        /*0012*/ 	.short	0x0010
        /*0014*/ 	.byte	0x00, 0xf5, 0x21, 0x00


	//----- nvinfo : EIATTR_KPARAM_INFO
	.align		4
.L_26:
        /*0018*/ 	.byte	0x04, 0x17
        /*001a*/ 	.short	(.L_28 - .L_27)
.L_27:
        /*001c*/ 	.word	0x00000000
        /*0020*/ 	.short	0x0001
        /*0022*/ 	.short	0x0008
        /*0024*/ 	.byte	0x00, 0xf5, 0x21, 0x00


	//----- nvinfo : EIATTR_KPARAM_INFO
	.align		4
.L_28:
        /*0028*/ 	.byte	0x04, 0x17
        /*002a*/ 	.short	(.L_30 - .L_29)
.L_29:
        /*002c*/ 	.word	0x00000000
        /*0030*/ 	.short	0x0000
        /*0032*/ 	.short	0x0000
        /*0034*/ 	.byte	0x00, 0xf5, 0x21, 0x00


	//----- nvinfo : EIATTR_SPARSE_MMA_MASK
	.align		4
.L_30:
        /*0038*/ 	.byte	0x03, 0x50
        /*003a*/ 	.short	0x0000


	//----- nvinfo : EIATTR_MAXREG_COUNT
	.align		4
        /*003c*/ 	.byte	0x03, 0x1b
        /*003e*/ 	.short	0x00ff


	//----- nvinfo : EIATTR_MERCURY_ISA_VERSION
	.align		4
        /*0040*/ 	.byte	0x03, 0x5f
        /*0042*/ 	.short	0x0101


	//----- nvinfo : EIATTR_VRC_CTA_INIT_COUNT
	.align		4
        /*0044*/ 	.byte	0x02, 0x4a
	.zero		1
	.zero		1


	//----- nvinfo : EIATTR_EXIT_INSTR_OFFSETS
	.align		4
        /*0048*/ 	.byte	0x04, 0x1c
        /*004a*/ 	.short	(.L_32 - .L_31)


	//   ....[0]....
.L_31:
        /*004c*/ 	.word	0x00000100


	//----- nvinfo : EIATTR_CBANK_PARAM_SIZE
	.align		4
.L_32:
        /*0050*/ 	.byte	0x03, 0x19
        /*0052*/ 	.short	0x0018


	//----- nvinfo : EIATTR_PARAM_CBANK
	.align		4
        /*0054*/ 	.byte	0x04, 0x0a
        /*0056*/ 	.short	(.L_34 - .L_33)
	.align		4
.L_33:
        /*0058*/ 	.word	index@(.nv.constant0._Z6VecAddPfS_S_)
        /*005c*/ 	.short	0x0380
        /*005e*/ 	.short	0x0018


	//----- nvinfo : EIATTR_SW_WAR
	.align		4
.L_34:
        /*0060*/ 	.byte	0x04, 0x36
        /*0062*/ 	.short	(.L_36 - .L_35)
.L_35:
        /*0064*/ 	.word	0x00000008
.L_36:


//--------------------- .nv.callgraph             --------------------------
	.section	.nv.callgraph,"",@"SHT_CUDA_CALLGRAPH"
	.align	4
	.sectionentsize	8
	.align		4
        /*0000*/ 	.word	0x00000000
	.align		4
        /*0004*/ 	.word	0xffffffff
	.align		4
        /*0008*/ 	.word	index@(_Z14PrintThreadIdxv)
	.align		4
        /*000c*/ 	.word	index@(vprintf)
	.align		4
        /*0010*/ 	.word	0x00000000
	.align		4
        /*0014*/ 	.word	0xfffffffe
	.align		4
        /*0018*/ 	.word	0x00000000
	.align		4
        /*001c*/ 	.word	0xfffffffd
	.align		4
        /*0020*/ 	.word	0x00000000
	.align		4
        /*0024*/ 	.word	0xfffffffc


//--------------------- .nv.constant4             --------------------------
	.section	.nv.constant4,"a",@progbits
	.align	8
	.align		8
.nv.constant4:
        /*0000*/ 	.dword	vprintf
	.align		8
        /*0008*/ 	.dword	$str


//--------------------- .text._Z14PrintThreadIdxv --------------------------
	.section	.text._Z14PrintThreadIdxv,"ax",@progbits
	.align	128
        .global         _Z14PrintThreadIdxv
        .type           _Z14PrintThreadIdxv,@function
        .size           _Z14PrintThreadIdxv,(.L_x_3 - _Z14PrintThreadIdxv)
        .other          _Z14PrintThreadIdxv,@"STO_CUDA_ENTRY STV_DEFAULT"
_Z14PrintThreadIdxv:
.text._Z14PrintThreadIdxv:
[----:B------:R-:W0:Y:S01]  /*0000*/  LDC R1, c[0x0][0x37c] ;  /* 0x0000df00ff017b82 */ /* 0x000e220000000800 */
[----:B------:R-:W1:Y:S01]  /*0010*/  S2R R8, SR_TID.X ;  /* 0x0000000000087919 */ /* 0x000e620000002100 */
[----:B0-----:R-:W-:Y:S01]  /*0020*/  VIADD R1, R1, 0xfffffff0 ;  /* 0xfffffff001017836 */ /* 0x001fe20000000000 */
[----:B------:R-:W-:Y:S01]  /*0030*/  MOV R0, 0x0 ;  /* 0x0000000000007802 */ /* 0x000fe20000000f00 */
[----:B------:R-:W0:Y:S01]  /*0040*/  LDCU UR4, c[0x0][0x2f8] ;  /* 0x00005f00ff0477ac */ /* 0x000e220008000800 */
[----:B------:R-:W1:Y:S03]  /*0050*/  S2R R9, SR_TID.Y ;  /* 0x0000000000097919 */ /* 0x000e660000002200 */
[----:B------:R2:W3:Y:S01]  /*0060*/  LDC.64 R2, c[0x4][R0] ;  /* 0x0100000000027b82 */ /* 0x0004e20000000a00 */
[----:B------:R-:W4:Y:S01]  /*0070*/  LDCU.64 UR6, c[0x4][0x8] ;  /* 0x01000100ff0677ac */ /* 0x000f220008000a00 */
[----:B------:R-:W5:Y:S01]  /*0080*/  S2R R10, SR_TID.Z ;  /* 0x00000000000a7919 */ /* 0x000f620000002300 */
[----:B------:R-:W2:Y:S01]  /*0090*/  LDCU UR5, c[0x0][0x2fc] ;  /* 0x00005f80ff0577ac */ /* 0x000ea20008000800 */
[----:B0-----:R-:W-:Y:S01]  /*00a0*/  IADD3 R6, P0, PT, R1, UR4, RZ ;  /* 0x0000000401067c10 */ /* 0x001fe2000ff1e0ff */
[----:B----4-:R-:W-:Y:S01]  /*00b0*/  IMAD.U32 R4, RZ, RZ, UR6 ;  /* 0x00000006ff047e24 */ /* 0x010fe2000f8e00ff */
[----:B------:R-:W-:-:S03]  /*00c0*/  MOV R5, UR7 ;  /* 0x0000000700057c02 */ /* 0x000fc60008000f00 */
[----:B--2---:R-:W-:Y:S01]  /*00d0*/  IMAD.X R7, RZ, RZ, UR5, P0 ;  /* 0x00000005ff077e24 */ /* 0x004fe200080e06ff */
[----:B-1----:R0:W-:Y:S04]  /*00e0*/  STL.64 [R1], R8 ;  /* 0x0000000801007387 */ /* 0x0021e80000100a00 */
[----:B-----5:R0:W-:Y:S03]  /*00f0*/  STL [R1+0x8], R10 ;  /* 0x0000080a01007387 */ /* 0x0201e60000100800 */
[----:B------:R-:W-:-:S07]  /*0100*/  LEPC R20, `(.L_x_0) ;  /* 0x000000001014794e */ /* 0x000fce0000000000 */
[----:B0--3--:R-:W-:Y:S05]  /*0110*/  CALL.ABS.NOINC R2 ;  /* 0x0000000002007343 */ /* 0x009fea0003c00000 */
.L_x_0:
[----:B------:R-:W-:Y:S05]  /*0120*/  EXIT ;  /* 0x000000000000794d */ /* 0x000fea0003800000 */
.L_x_1:
[----:B------:R-:W-:-:S00]  /*0130*/  BRA `(.L_x_1) ;  /* 0xfffffffc00fc7947 */ /* 0x000fc0000383ffff */
[----:B------:R-:W-:-:S00]  /*0140*/  NOP ;  /* 0x0000000000007918 */ /* 0x000fc00000000000 */
        /* <DEDUP_REMOVED lines=11> */
.L_x_3:


//--------------------- .text._Z6VecAddPfS_S_     --------------------------
	.section	.text._Z6VecAddPfS_S_,"ax",@progbits
	.align	128
        .global         _Z6VecAddPfS_S_
        .type           _Z6VecAddPfS_S_,@function
        .size           _Z6VecAddPfS_S_,(.L_x_4 - _Z6VecAddPfS_S_)
        .other          _Z6VecAddPfS_S_,@"STO_CUDA_ENTRY STV_DEFAULT"
_Z6VecAddPfS_S_:
.text._Z6VecAddPfS_S_:
[----:B------:R-:W-:Y:S01]  /*0000*/  LDC R1, c[0x0][0x37c] ;  /* 0x0000df00ff017b82 */ /* 0x000fe20000000800 */
[----:B------:R-:W0:Y:S07]  /*0010*/  S2R R9, SR_TID.X ;  /* 0x0000000000097919 */ /* 0x000e2e0000002100 */
[----:B------:R-:W0:Y:S01]  /*0020*/  S2UR UR6, SR_CTAID.X ;  /* 0x00000000000679c3 */ /* 0x000e220000002500 */
[----:B------:R-:W1:Y:S07]  /*0030*/  LDCU.64 UR4, c[0x0][0x358] ;  /* 0x00006b00ff0477ac */ /* 0x000e6e0008000a00 */
[----:B------:R-:W0:Y:S08]  /*0040*/  LDC R0, c[0x0][0x360] ;  /* 0x0000d800ff007b82 */ /* 0x000e300000000800 */
[----:B------:R-:W2:Y:S08]  /*0050*/  LDC.64 R2, c[0x0][0x380] ;  /* 0x0000e000ff027b82 */ /* 0x000eb00000000a00 */
[----:B------:R-:W3:Y:S01]  /*0060*/  LDC.64 R4, c[0x0][0x388] ;  /* 0x0000e200ff047b82 */ /* 0x000ee20000000a00 */
[----:B0-----:R-:W-:-:S07]  /*0070*/  IMAD R9, R0, UR6, R9 ;  /* 0x0000000600097c24 */ /* 0x001fce000f8e0209 */
[----:B------:R-:W0:Y:S01]  /*0080*/  LDC.64 R6, c[0x0][0x390] ;  /* 0x0000e400ff067b82 */ /* 0x000e220000000a00 */
[----:B--2---:R-:W-:-:S06]  /*0090*/  IMAD.WIDE R2, R9, 0x4, R2 ;  /* 0x0000000409027825 */ /* 0x004fcc00078e0202 */
[----:B-1----:R-:W2:Y:S01]  /*00a0*/  LDG.E R2, desc[UR4][R2.64] ;  /* 0x0000000402027981 */ /* 0x002ea2000c1e1900 */
[----:B---3--:R-:W-:-:S06]  /*00b0*/  IMAD.WIDE R4, R9, 0x4, R4 ;  /* 0x0000000409047825 */ /* 0x008fcc00078e0204 */
[----:B------:R-:W2:Y:S01]  /*00c0*/  LDG.E R5, desc[UR4][R4.64] ;  /* 0x0000000404057981 */ /* 0x000ea2000c1e1900 */
[----:B0-----:R-:W-:-:S04]  /*00d0*/  IMAD.WIDE R6, R9, 0x4, R6 ;  /* 0x0000000409067825 */ /* 0x001fc800078e0206 */
[----:B--2---:R-:W-:-:S05]  /*00e0*/  FADD R9, R2, R5 ;  /* 0x0000000502097221 */ /* 0x004fca0000000000 */
[----:B------:R-:W-:Y:S01]  /*00f0*/  STG.E desc[UR4][R6.64], R9 ;  /* 0x0000000906007986 */ /* 0x000fe2000c101904 */
[----:B------:R-:W-:Y:S05]  /*0100*/  EXIT ;  /* 0x000000000000794d */ /* 0x000fea0003800000 */
.L_x_2:
        /* <DEDUP_REMOVED lines=15> */
.L_x_4:


//--------------------- .nv.global.init           --------------------------
	.section	.nv.global.init,"aw",@progbits
.nv.global.init:
	.type		$str,@object
	.size		$str,(.L_0 - $str)
$str:
        /*0000*/ 	.byte	0x54, 0x68, 0x72, 0x65, 0x61, 0x64, 0x20, 0x69, 0x64, 0x78, 0x20, 0x76, 0x65, 0x63, 0x74, 0x6f
        /*0010*/ 	.byte	0x72, 0x3a, 0x20, 0x25, 0x64, 0x2c, 0x20, 0x25, 0x64, 0x2c, 0x20, 0x25, 0x64, 0x0a, 0x00
.L_0:


//--------------------- .nv.shared.reserved.0     --------------------------
	.section	.nv.shared.reserved.0,"aw",@nobits
	.weak		__nv_reservedSMEM_offset_0_alias
	.size		__nv_reservedSMEM_offset_0_alias, 0, 64
	.other		__nv_reservedSMEM_offset_0_alias,@"STO_CUDA_RESERVED_SHARED STV_DEFAULT"
__nv_reservedSMEM_offset_0_alias:
	.zero		0
	.zero		64


//--------------------- .nv.constant0._Z14PrintThreadIdxv --------------------------
	.section	.nv.constant0._Z14PrintThreadIdxv,"a",@progbits
	.sectionflags	@""
	.align	4
.nv.constant0._Z14PrintThreadIdxv:
	.zero		896


//--------------------- .nv.constant0._Z6VecAddPfS_S_ --------------------------
	.section	.nv.constant0._Z6VecAddPfS_S_,"a",@progbits
	.sectionflags	@""
	.align	4
.nv.constant0._Z6VecAddPfS_S_:
	.zero		920


//--------------------- SYMBOLS --------------------------

	.type		.nv.reservedSmem.offset0,@object
	.size		.nv.reservedSmem.offset0,0x4
	.type		vprintf,@function
